//
// Generated by NVIDIA NVVM Compiler
//
// Compiler Build ID: CL-36424714
// Cuda compilation tools, release 13.0, V13.0.88
// Based on NVVM 20.0.0
//

.version 9.0
.target sm_100
.address_size 64

	// .globl	_Z14F_relu6_kernelPfS_
.global .align 4 .b8 x[256];
.global .align 4 .b8 relu_out[256];
.global .align 4 .b8 six[256];
.global .align 4 .b8 result[256];

.visible .entry _Z14F_relu6_kernelPfS_(
	.param .u64 .ptr .align 1 _Z14F_relu6_kernelPfS__param_0,
	.param .u64 .ptr .align 1 _Z14F_relu6_kernelPfS__param_1
)
{
	.reg .pred 	%p<4>;
	.reg .b32 	%r<12>;
	.reg .b32 	%f<4>;
	.reg .b64 	%rd<22>;

	ld.param.u64 	%rd1, [_Z14F_relu6_kernelPfS__param_0];
	ld.param.u64 	%rd2, [_Z14F_relu6_kernelPfS__param_1];
	mov.u32 	%r3, %tid.y;
	mov.u32 	%r4, %ctaid.y;
	mov.u32 	%r5, %ntid.y;
	mad.lo.s32 	%r1, %r4, %r5, %r3;
	mov.u32 	%r6, %tid.x;
	mov.u32 	%r7, %ctaid.x;
	mov.u32 	%r8, %ntid.x;
	mad.lo.s32 	%r2, %r7, %r8, %r6;
	setp.gt.u32 	%p1, %r1, 7;
	setp.gt.s32 	%p2, %r2, 7;
	or.pred  	%p3, %p1, %p2;
	@%p3 bra 	$L__BB0_2;
	cvta.to.global.u64 	%rd3, %rd1;
	cvta.to.global.u64 	%rd4, %rd2;
	shl.b32 	%r9, %r1, 3;
	add.s32 	%r10, %r9, %r2;
	mul.wide.s32 	%rd5, %r10, 4;
	add.s64 	%rd6, %rd3, %rd5;
	ld.global.f32 	%f1, [%rd6];
	mul.wide.u32 	%rd7, %r1, 32;
	mov.u64 	%rd8, x;
	add.s64 	%rd9, %rd8, %rd7;
	mul.wide.s32 	%rd10, %r2, 4;
	add.s64 	%rd11, %rd9, %rd10;
	st.global.f32 	[%rd11], %f1;
	max.f32 	%f2, %f1, 0f00000000;
	mov.u64 	%rd12, relu_out;
	add.s64 	%rd13, %rd12, %rd7;
	add.s64 	%rd14, %rd13, %rd10;
	st.global.f32 	[%rd14], %f2;
	mov.u64 	%rd15, six;
	add.s64 	%rd16, %rd15, %rd7;
	add.s64 	%rd17, %rd16, %rd10;
	mov.b32 	%r11, 1086324736;
	st.global.u32 	[%rd17], %r11;
	min.f32 	%f3, %f2, 0f40C00000;
	mov.u64 	%rd18, result;
	add.s64 	%rd19, %rd18, %rd7;
	add.s64 	%rd20, %rd19, %rd10;
	st.global.f32 	[%rd20], %f3;
	add.s64 	%rd21, %rd4, %rd5;
	st.global.f32 	[%rd21], %f3;
$L__BB0_2:
	ret;

}


// ===== COMPILED SASS (sm_100) =====

	.target	sm_100

	.elftype	@"ET_EXEC"


//--------------------- .note.nv.tkinfo           --------------------------
	.section	.note.nv.tkinfo,"",@"SHT_NOTE"
	.sectionflags	@"SHF_NOTE_NV_TKINFO"
	.tkinfo
        /*0018*/ 	.word	0x00000002
        /*0030*/ 	.string	""
        /*0030*/ 	.string	"ptxas"
        /*0030*/ 	.string	"Cuda compilation tools, release 13.0, V13.0.88"
        /*0030*/ 	.string	"Build cuda_13.0.r13.0/compiler.36424714_0"
        /*0030*/ 	.string	"-arch sm_100 -m 64 "



//--------------------- .note.nv.cuinfo           --------------------------
	.section	.note.nv.cuinfo,"",@"SHT_NOTE"
	.sectionflags	@"SHF_NOTE_NV_CUINFO"
        /*0018*/ 	.short	0x0002
        /*001a*/ 	.short	0x0064
        /*001c*/ 	.short	0x0082
	.zero		2


//--------------------- .nv.info                  --------------------------
	.section	.nv.info,"",@"SHT_CUDA_INFO"
	.align	4


	//----- nvinfo : EIATTR_REGCOUNT
	.align		4
        /*0000*/ 	.byte	0x04, 0x2f
        /*0002*/ 	.short	(.L_5 - .L_4)
	.align		4
.L_4:
        /*0004*/ 	.word	index@(_Z14F_relu6_kernelPfS_)
        /*0008*/ 	.word	0x00000014


	//----- nvinfo : EIATTR_FRAME_SIZE
	.align		4
.L_5:
        /*000c*/ 	.byte	0x04, 0x11
        /*000e*/ 	.short	(.L_7 - .L_6)
	.align		4
.L_6:
        /*0010*/ 	.word	index@(_Z14F_relu6_kernelPfS_)
        /*0014*/ 	.word	0x00000000


	//----- nvinfo : EIATTR_MIN_STACK_SIZE
	.align		4
.L_7:
        /*0018*/ 	.byte	0x04, 0x12
        /*001a*/ 	.short	(.L_9 - .L_8)
	.align		4
.L_8:
        /*001c*/ 	.word	index@(_Z14F_relu6_kernelPfS_)
        /*0020*/ 	.word	0x00000000
.L_9:


//--------------------- .nv.compat                --------------------------
	.section	.nv.compat,"",@"SHT_CUDA_COMPAT_INFO"
	.align	4
        /*0000*/ 	.byte	0x02, 0x09, 0x00, 0x00, 0x02, 0x02, 0x01, 0x00, 0x02, 0x05, 0x05, 0x00, 0x03, 0x07, 0x01, 0x01
        /*0010*/ 	.byte	0x02, 0x03, 0x00, 0x00, 0x02, 0x06, 0x01, 0x00, 0x04, 0x0b, 0x08, 0x00, 0x09, 0x00, 0x00, 0x00
        /*0020*/ 	.byte	0x00, 0x00, 0x00, 0x00


//--------------------- .nv.info._Z14F_relu6_kernelPfS_ --------------------------
	.section	.nv.info._Z14F_relu6_kernelPfS_,"",@"SHT_CUDA_INFO"
	.sectionflags	@""
	.align	4


	//----- nvinfo : EIATTR_CUDA_API_VERSION
	.align		4
        /*0000*/ 	.byte	0x04, 0x37
        /*0002*/ 	.short	(.L_11 - .L_10)
.L_10:
        /*0004*/ 	.word	0x00000082


	//----- nvinfo : EIATTR_KPARAM_INFO
	.align		4
.L_11:
        /*0008*/ 	.byte	0x04, 0x17
        /*000a*/ 	.short	(.L_13 - .L_12)
.L_12:
        /*000c*/ 	.word	0x00000000
        /*0010*/ 	.short	0x0001
        /*0012*/ 	.short	0x0008
        /*0014*/ 	.byte	0x00, 0xf5, 0x21, 0x00


	//----- nvinfo : EIATTR_KPARAM_INFO
	.align		4
.L_13:
        /*0018*/ 	.byte	0x04, 0x17
        /*001a*/ 	.short	(.L_15 - .L_14)
.L_14:
        /*001c*/ 	.word	0x00000000
        /*0020*/ 	.short	0x0000
        /*0022*/ 	.short	0x0000
        /*0024*/ 	.byte	0x00, 0xf5, 0x21, 0x00


	//----- nvinfo : EIATTR_SPARSE_MMA_MASK
	.align		4
.L_15:
        /*0028*/ 	.byte	0x03, 0x50
        /*002a*/ 	.short	0x0000


	//----- nvinfo : EIATTR_MAXREG_COUNT
	.align		4
        /*002c*/ 	.byte	0x03, 0x1b
        /*002e*/ 	.short	0x00ff


	//----- nvinfo : EIATTR_MERCURY_ISA_VERSION
	.align		4
        /*0030*/ 	.byte	0x03, 0x5f
        /*0032*/ 	.short	0x0101


	//----- nvinfo : EIATTR_VRC_CTA_INIT_COUNT
	.align		4
        /*0034*/ 	.byte	0x02, 0x4a
	.zero		1
	.zero		1


	//----- nvinfo : EIATTR_EXIT_INSTR_OFFSETS
	.align		4
        /*0038*/ 	.byte	0x04, 0x1c
        /*003a*/ 	.short	(.L_17 - .L_16)


	//   ....[0]....
.L_16:
        /*003c*/ 	.word	0x000000b0


	//   ....[1]....
        /*0040*/ 	.word	0x00000270


	//----- nvinfo : EIATTR_CBANK_PARAM_SIZE
	.align		4
.L_17:
        /*0044*/ 	.byte	0x03, 0x19
        /*0046*/ 	.short	0x0010


	//----- nvinfo : EIATTR_PARAM_CBANK
	.align		4
        /*0048*/ 	.byte	0x04, 0x0a
        /*004a*/ 	.short	(.L_19 - .L_18)
	.align		4
.L_18:
        /*004c*/ 	.word	index@(.nv.constant0._Z14F_relu6_kernelPfS_)
        /*0050*/ 	.short	0x0380
        /*0052*/ 	.short	0x0010


	//----- nvinfo : EIATTR_SW_WAR
	.align		4
.L_19:
        /*0054*/ 	.byte	0x04, 0x36
        /*0056*/ 	.short	(.L_21 - .L_20)
.L_20:
        /*0058*/ 	.word	0x00000008
.L_21:


//--------------------- .nv.callgraph             --------------------------
	.section	.nv.callgraph,"",@"SHT_CUDA_CALLGRAPH"
	.align	4
	.sectionentsize	8
	.align		4
        /*0000*/ 	.word	0x00000000
	.align		4
        /*0004*/ 	.word	0xffffffff
	.align		4
        /*0008*/ 	.word	0x00000000
	.align		4
        /*000c*/ 	.word	0xfffffffe
	.align		4
        /*0010*/ 	.word	0x00000000
	.align		4
        /*0014*/ 	.word	0xfffffffd
	.align		4
        /*0018*/ 	.word	0x00000000
	.align		4
        /*001c*/ 	.word	0xfffffffc


//--------------------- .nv.constant4             --------------------------
	.section	.nv.constant4,"a",@progbits
	.align	8
	.align		8
.nv.constant4:
        /*0000*/ 	.dword	x
	.align		8
        /*0008*/ 	.dword	relu_out
	.align		8
        /*0010*/ 	.dword	six
	.align		8
        /*0018*/ 	.dword	result


//--------------------- .text._Z14F_relu6_kernelPfS_ --------------------------
	.section	.text._Z14F_relu6_kernelPfS_,"ax",@progbits
	.align	128
        .global         _Z14F_relu6_kernelPfS_
        .type           _Z14F_relu6_kernelPfS_,@function
        .size           _Z14F_relu6_kernelPfS_,(.L_x_1 - _Z14F_relu6_kernelPfS_)
        .other          _Z14F_relu6_kernelPfS_,@"STO_CUDA_ENTRY STV_DEFAULT"
_Z14F_relu6_kernelPfS_:
.text._Z14F_relu6_kernelPfS_:
[----:B------:R-:W-:Y:S01]  /*0000*/  LDC R1, c[0x0][0x37c] ;  /* 0x0000df00ff017b82 */ /* 0x000fe20000000800 */
[----:B------:R-:W0:Y:S07]  /*0010*/  S2R R5, SR_TID.X ;  /* 0x0000000000057919 */ /* 0x000e2e0000002100 */
[----:B------:R-:W1:Y:S01]  /*0020*/  LDC R0, c[0x0][0x364] ;  /* 0x0000d900ff007b82 */ /* 0x000e620000000800 */
[----:B------:R-:W1:Y:S07]  /*0030*/  S2R R17, SR_TID.Y ;  /* 0x0000000000117919 */ /* 0x000e6e0000002200 */
[----:B------:R-:W0:Y:S08]  /*0040*/  S2UR UR5, SR_CTAID.X ;  /* 0x00000000000579c3 */ /* 0x000e300000002500 */
[----:B------:R-:W0:Y:S08]  /*0050*/  LDC R2, c[0x0][0x360] ;  /* 0x0000d800ff027b82 */ /* 0x000e300000000800 */
[----:B------:R-:W1:Y:S01]  /*0060*/  S2UR UR4, SR_CTAID.Y ;  /* 0x00000000000479c3 */ /* 0x000e620000002600 */
[----:B0-----:R-:W-:-:S05]  /*0070*/  IMAD R5, R2, UR5, R5 ;  /* 0x0000000502057c24 */ /* 0x001fca000f8e0205 */
[----:B------:R-:W-:Y:S01]  /*0080*/  ISETP.GT.AND P0, PT, R5, 0x7, PT ;  /* 0x000000070500780c */ /* 0x000fe20003f04270 */
[----:B-1----:R-:W-:-:S05]  /*0090*/  IMAD R17, R0, UR4, R17 ;  /* 0x0000000400117c24 */ /* 0x002fca000f8e0211 */
[----:B------:R-:W-:-:S13]  /*00a0*/  ISETP.GT.U32.OR P0, PT, R17, 0x7, P0 ;  /* 0x000000071100780c */ /* 0x000fda0000704470 */
[----:B------:R-:W-:Y:S05]  /*00b0*/  @P0 EXIT ;  /* 0x000000000000094d */ /* 0x000fea0003800000 */
[----:B------:R-:W0:Y:S01]  /*00c0*/  LDC.64 R8, c[0x0][0x380] ;  /* 0x0000e000ff087b82 */ /* 0x000e220000000a00 */
[----:B------:R-:W1:Y:S01]  /*00d0*/  LDCU.64 UR4, c[0x0][0x358] ;  /* 0x00006b00ff0477ac */ /* 0x000e620008000a00 */
[----:B------:R-:W-:-:S06]  /*00e0*/  LEA R0, R17, R5, 0x3 ;  /* 0x0000000511007211 */ /* 0x000fcc00078e18ff */
[----:B------:R-:W2:Y:S08]  /*00f0*/  LDC.64 R6, c[0x4][RZ] ;  /* 0x01000000ff067b82 */ /* 0x000eb00000000a00 */
[----:B------:R-:W3:Y:S01]  /*0100*/  LDC.64 R10, c[0x4][0x8] ;  /* 0x01000200ff0a7b82 */ /* 0x000ee20000000a00 */
[----:B0-----:R-:W-:-:S07]  /*0110*/  IMAD.WIDE R8, R0, 0x4, R8 ;  /* 0x0000000400087825 */ /* 0x001fce00078e0208 */
[----:B------:R-:W0:Y:S01]  /*0120*/  LDC.64 R12, c[0x4][0x10] ;  /* 0x01000400ff0c7b82 */ /* 0x000e220000000a00 */
[----:B-1----:R-:W4:Y:S01]  /*0130*/  LDG.E R4, desc[UR4][R8.64] ;  /* 0x0000000408047981 */ /* 0x002f22000c1e1900 */
[----:B--2---:R-:W-:-:S06]  /*0140*/  IMAD.WIDE.U32 R6, R17, 0x20, R6 ;  /* 0x0000002011067825 */ /* 0x004fcc00078e0006 */
[----:B------:R-:W1:Y:S01]  /*0150*/  LDC.64 R14, c[0x4][0x18] ;  /* 0x01000600ff0e7b82 */ /* 0x000e620000000a00 */
[----:B------:R-:W-:-:S07]  /*0160*/  IMAD.WIDE R6, R5, 0x4, R6 ;  /* 0x0000000405067825 */ /* 0x000fce00078e0206 */
[----:B------:R-:W2:Y:S01]  /*0170*/  LDC.64 R2, c[0x0][0x388] ;  /* 0x0000e200ff027b82 */ /* 0x000ea20000000a00 */
[----:B---3--:R-:W-:-:S04]  /*0180*/  IMAD.WIDE.U32 R10, R17, 0x20, R10 ;  /* 0x00000020110a7825 */ /* 0x008fc800078e000a */
[----:B------:R-:W-:-:S04]  /*0190*/  IMAD.WIDE R10, R5, 0x4, R10 ;  /* 0x00000004050a7825 */ /* 0x000fc800078e020a */
[----:B0-----:R-:W-:-:S04]  /*01a0*/  IMAD.WIDE.U32 R12, R17, 0x20, R12 ;  /* 0x00000020110c7825 */ /* 0x001fc800078e000c */
[----:B-1----:R-:W-:-:S04]  /*01b0*/  IMAD.WIDE.U32 R14, R17, 0x20, R14 ;  /* 0x00000020110e7825 */ /* 0x002fc800078e000e */
[----:B------:R-:W-:Y:S02]  /*01c0*/  HFMA2 R17, -RZ, RZ, 2.375, 0 ;  /* 0x40c00000ff117431 */ /* 0x000fe400000001ff */
[----:B------:R-:W-:-:S04]  /*01d0*/  IMAD.WIDE R12, R5, 0x4, R12 ;  /* 0x00000004050c7825 */ /* 0x000fc800078e020c */
[----:B------:R-:W-:-:S04]  /*01e0*/  IMAD.WIDE R14, R5, 0x4, R14 ;  /* 0x00000004050e7825 */ /* 0x000fc800078e020e */
[----:B--2---:R-:W-:Y:S01]  /*01f0*/  IMAD.WIDE R2, R0, 0x4, R2 ;  /* 0x0000000400027825 */ /* 0x004fe200078e0202 */
[----:B----4-:R-:W-:Y:S01]  /*0200*/  FMNMX R9, RZ, R4, !PT ;  /* 0x00000004ff097209 */ /* 0x010fe20007800000 */
[----:B------:R-:W-:Y:S03]  /*0210*/  STG.E desc[UR4][R6.64], R4 ;  /* 0x0000000406007986 */ /* 0x000fe6000c101904 */
[----:B------:R-:W-:Y:S01]  /*0220*/  FMNMX R5, R9, 6, PT ;  /* 0x40c0000009057809 */ /* 0x000fe20003800000 */
[----:B------:R-:W-:Y:S04]  /*0230*/  STG.E desc[UR4][R10.64], R9 ;  /* 0x000000090a007986 */ /* 0x000fe8000c101904 */
[----:B------:R-:W-:Y:S04]  /*0240*/  STG.E desc[UR4][R12.64], R17 ;  /* 0x000000110c007986 */ /* 0x000fe8000c101904 */
[----:B------:R-:W-:Y:S04]  /*0250*/  STG.E desc[UR4][R14.64], R5 ;  /* 0x000000050e007986 */ /* 0x000fe8000c101904 */
[----:B------:R-:W-:Y:S01]  /*0260*/  STG.E desc[UR4][R2.64], R5 ;  /* 0x0000000502007986 */ /* 0x000fe2000c101904 */
[----:B------:R-:W-:Y:S05]  /*0270*/  EXIT ;  /* 0x000000000000794d */ /* 0x000fea0003800000 */
.L_x_0:
[----:B------:R-:W-:-:S00]  /*0280*/  BRA `(.L_x_0) ;  /* 0xfffffffc00fc7947 */ /* 0x000fc0000383ffff */
[----:B------:R-:W-:-:S00]  /*0290*/  NOP ;  /* 0x0000000000007918 */ /* 0x000fc00000000000 */
        /* <DEDUP_REMOVED lines=14> */
.L_x_1:


//--------------------- .nv.shared.reserved.0     --------------------------
	.section	.nv.shared.reserved.0,"aw",@nobits
	.weak		__nv_reservedSMEM_offset_0_alias
	.size		__nv_reservedSMEM_offset_0_alias, 0, 64
	.other		__nv_reservedSMEM_offset_0_alias,@"STO_CUDA_RESERVED_SHARED STV_DEFAULT"
__nv_reservedSMEM_offset_0_alias:
	.zero		0
	.zero		64


//--------------------- .nv.global                --------------------------
	.section	.nv.global,"aw",@nobits
	.align	4
.nv.global:
	.type		six,@object
	.size		six,(x - six)
six:
	.zero		256
	.type		x,@object
	.size		x,(result - x)
x:
	.zero		256
	.type		result,@object
	.size		result,(relu_out - result)
result:
	.zero		256
	.type		relu_out,@object
	.size		relu_out,(.L_1 - relu_out)
relu_out:
	.zero		256
.L_1:


//--------------------- .nv.constant0._Z14F_relu6_kernelPfS_ --------------------------
	.section	.nv.constant0._Z14F_relu6_kernelPfS_,"a",@progbits
	.sectionflags	@""
	.align	4
.nv.constant0._Z14F_relu6_kernelPfS_:
	.zero		912


//--------------------- SYMBOLS --------------------------

	.type		.nv.reservedSmem.offset0,@object
	.size		.nv.reservedSmem.offset0,0x4
